//
// Generated by NVIDIA NVVM Compiler
//
// Compiler Build ID: CL-36424714
// Cuda compilation tools, release 13.0, V13.0.88
// Based on NVVM 20.0.0
//

.version 9.0
.target sm_100
.address_size 64

	// .globl	_Z25batch_norm_forward_kernelPKfPfS0_S0_S1_S1_S1_S1_iiiffb
.extern .shared .align 16 .b8 shared_data[];

.visible .entry _Z25batch_norm_forward_kernelPKfPfS0_S0_S1_S1_S1_S1_iiiffb(
	.param .u64 .ptr .align 1 _Z25batch_norm_forward_kernelPKfPfS0_S0_S1_S1_S1_S1_iiiffb_param_0,
	.param .u64 .ptr .align 1 _Z25batch_norm_forward_kernelPKfPfS0_S0_S1_S1_S1_S1_iiiffb_param_1,
	.param .u64 .ptr .align 1 _Z25batch_norm_forward_kernelPKfPfS0_S0_S1_S1_S1_S1_iiiffb_param_2,
	.param .u64 .ptr .align 1 _Z25batch_norm_forward_kernelPKfPfS0_S0_S1_S1_S1_S1_iiiffb_param_3,
	.param .u64 .ptr .align 1 _Z25batch_norm_forward_kernelPKfPfS0_S0_S1_S1_S1_S1_iiiffb_param_4,
	.param .u64 .ptr .align 1 _Z25batch_norm_forward_kernelPKfPfS0_S0_S1_S1_S1_S1_iiiffb_param_5,
	.param .u64 .ptr .align 1 _Z25batch_norm_forward_kernelPKfPfS0_S0_S1_S1_S1_S1_iiiffb_param_6,
	.param .u64 .ptr .align 1 _Z25batch_norm_forward_kernelPKfPfS0_S0_S1_S1_S1_S1_iiiffb_param_7,
	.param .u32 _Z25batch_norm_forward_kernelPKfPfS0_S0_S1_S1_S1_S1_iiiffb_param_8,
	.param .u32 _Z25batch_norm_forward_kernelPKfPfS0_S0_S1_S1_S1_S1_iiiffb_param_9,
	.param .u32 _Z25batch_norm_forward_kernelPKfPfS0_S0_S1_S1_S1_S1_iiiffb_param_10,
	.param .f32 _Z25batch_norm_forward_kernelPKfPfS0_S0_S1_S1_S1_S1_iiiffb_param_11,
	.param .f32 _Z25batch_norm_forward_kernelPKfPfS0_S0_S1_S1_S1_S1_iiiffb_param_12,
	.param .u8 _Z25batch_norm_forward_kernelPKfPfS0_S0_S1_S1_S1_S1_iiiffb_param_13
)
{
	.reg .pred 	%p<12>;
	.reg .b16 	%rs<2>;
	.reg .b32 	%r<37>;
	.reg .b32 	%f<53>;
	.reg .b64 	%rd<37>;

	ld.param.u64 	%rd10, [_Z25batch_norm_forward_kernelPKfPfS0_S0_S1_S1_S1_S1_iiiffb_param_0];
	ld.param.u64 	%rd8, [_Z25batch_norm_forward_kernelPKfPfS0_S0_S1_S1_S1_S1_iiiffb_param_2];
	ld.param.u64 	%rd9, [_Z25batch_norm_forward_kernelPKfPfS0_S0_S1_S1_S1_S1_iiiffb_param_3];
	ld.param.u64 	%rd11, [_Z25batch_norm_forward_kernelPKfPfS0_S0_S1_S1_S1_S1_iiiffb_param_4];
	ld.param.u64 	%rd12, [_Z25batch_norm_forward_kernelPKfPfS0_S0_S1_S1_S1_S1_iiiffb_param_5];
	ld.param.u64 	%rd13, [_Z25batch_norm_forward_kernelPKfPfS0_S0_S1_S1_S1_S1_iiiffb_param_6];
	ld.param.u64 	%rd14, [_Z25batch_norm_forward_kernelPKfPfS0_S0_S1_S1_S1_S1_iiiffb_param_7];
	ld.param.u32 	%r15, [_Z25batch_norm_forward_kernelPKfPfS0_S0_S1_S1_S1_S1_iiiffb_param_8];
	ld.param.u32 	%r16, [_Z25batch_norm_forward_kernelPKfPfS0_S0_S1_S1_S1_S1_iiiffb_param_9];
	ld.param.u32 	%r17, [_Z25batch_norm_forward_kernelPKfPfS0_S0_S1_S1_S1_S1_iiiffb_param_10];
	ld.param.f32 	%f17, [_Z25batch_norm_forward_kernelPKfPfS0_S0_S1_S1_S1_S1_iiiffb_param_11];
	ld.param.f32 	%f18, [_Z25batch_norm_forward_kernelPKfPfS0_S0_S1_S1_S1_S1_iiiffb_param_12];
	ld.param.s8 	%rs1, [_Z25batch_norm_forward_kernelPKfPfS0_S0_S1_S1_S1_S1_iiiffb_param_13];
	cvta.to.global.u64 	%rd1, %rd10;
	cvta.to.global.u64 	%rd2, %rd14;
	cvta.to.global.u64 	%rd3, %rd13;
	cvta.to.global.u64 	%rd4, %rd12;
	cvta.to.global.u64 	%rd5, %rd11;
	mov.u32 	%r1, %ctaid.x;
	setp.ge.s32 	%p1, %r1, %r16;
	@%p1 bra 	$L__BB0_18;
	mov.u32 	%r2, %ntid.x;
	mul.lo.s32 	%r3, %r17, %r15;
	setp.eq.s16 	%p2, %rs1, 0;
	@%p2 bra 	$L__BB0_12;
	mov.u32 	%r4, %tid.x;
	setp.ge.s32 	%p3, %r4, %r3;
	mov.f32 	%f49, 0f00000000;
	mov.f32 	%f50, %f49;
	@%p3 bra 	$L__BB0_5;
	mov.f32 	%f50, 0f00000000;
	mov.u32 	%r34, %r4;
	mov.f32 	%f49, %f50;
$L__BB0_4:
	div.s32 	%r18, %r34, %r17;
	mul.lo.s32 	%r19, %r18, %r17;
	sub.s32 	%r20, %r34, %r19;
	mad.lo.s32 	%r21, %r18, %r16, %r1;
	mad.lo.s32 	%r22, %r21, %r17, %r20;
	mul.wide.s32 	%rd15, %r22, 4;
	add.s64 	%rd16, %rd1, %rd15;
	ld.global.f32 	%f21, [%rd16];
	add.f32 	%f49, %f49, %f21;
	fma.rn.f32 	%f50, %f21, %f21, %f50;
	add.s32 	%r34, %r34, %r2;
	setp.lt.s32 	%p4, %r34, %r3;
	@%p4 bra 	$L__BB0_4;
$L__BB0_5:
	shl.b32 	%r23, %r2, 2;
	mov.u32 	%r24, shared_data;
	add.s32 	%r7, %r24, %r23;
	shl.b32 	%r25, %r4, 2;
	add.s32 	%r8, %r24, %r25;
	st.shared.f32 	[%r8], %f49;
	add.s32 	%r9, %r7, %r25;
	st.shared.f32 	[%r9], %f50;
	bar.sync 	0;
	setp.lt.u32 	%p5, %r2, 2;
	@%p5 bra 	$L__BB0_10;
	mov.u32 	%r35, %r2;
$L__BB0_7:
	shr.u32 	%r11, %r35, 1;
	setp.ge.u32 	%p6, %r4, %r11;
	@%p6 bra 	$L__BB0_9;
	shl.b32 	%r26, %r11, 2;
	add.s32 	%r27, %r8, %r26;
	ld.shared.f32 	%f22, [%r27];
	ld.shared.f32 	%f23, [%r8];
	add.f32 	%f24, %f22, %f23;
	st.shared.f32 	[%r8], %f24;
	add.s32 	%r28, %r9, %r26;
	ld.shared.f32 	%f25, [%r28];
	ld.shared.f32 	%f26, [%r9];
	add.f32 	%f27, %f25, %f26;
	st.shared.f32 	[%r9], %f27;
$L__BB0_9:
	bar.sync 	0;
	setp.gt.u32 	%p7, %r35, 3;
	mov.u32 	%r35, %r11;
	@%p7 bra 	$L__BB0_7;
$L__BB0_10:
	setp.ne.s32 	%p8, %r4, 0;
	@%p8 bra 	$L__BB0_12;
	ld.shared.f32 	%f28, [shared_data];
	cvt.rn.f32.s32 	%f29, %r3;
	div.rn.f32 	%f30, %f28, %f29;
	ld.shared.f32 	%f31, [%r7];
	div.rn.f32 	%f32, %f31, %f29;
	mul.f32 	%f33, %f30, %f30;
	sub.f32 	%f34, %f32, %f33;
	mul.wide.u32 	%rd17, %r1, 4;
	add.s64 	%rd18, %rd5, %rd17;
	st.global.f32 	[%rd18], %f30;
	add.s64 	%rd19, %rd4, %rd17;
	st.global.f32 	[%rd19], %f34;
	add.s64 	%rd20, %rd3, %rd17;
	ld.global.f32 	%f35, [%rd20];
	mul.f32 	%f36, %f17, %f35;
	mov.f32 	%f37, 0f3F800000;
	sub.f32 	%f38, %f37, %f17;
	fma.rn.f32 	%f39, %f38, %f30, %f36;
	st.global.f32 	[%rd20], %f39;
	add.s64 	%rd21, %rd2, %rd17;
	ld.global.f32 	%f40, [%rd21];
	mul.f32 	%f41, %f17, %f40;
	fma.rn.f32 	%f42, %f38, %f34, %f41;
	st.global.f32 	[%rd21], %f42;
$L__BB0_12:
	setp.eq.s16 	%p9, %rs1, 0;
	bar.sync 	0;
	@%p9 bra 	$L__BB0_14;
	mul.wide.u32 	%rd22, %r1, 4;
	add.s64 	%rd23, %rd5, %rd22;
	ld.global.f32 	%f51, [%rd23];
	add.s64 	%rd24, %rd4, %rd22;
	ld.global.f32 	%f52, [%rd24];
	bra.uni 	$L__BB0_15;
$L__BB0_14:
	mul.wide.u32 	%rd25, %r1, 4;
	add.s64 	%rd26, %rd3, %rd25;
	ld.global.f32 	%f51, [%rd26];
	add.s64 	%rd27, %rd2, %rd25;
	ld.global.f32 	%f52, [%rd27];
$L__BB0_15:
	add.f32 	%f13, %f18, %f52;
	cvta.to.global.u64 	%rd28, %rd8;
	mul.wide.u32 	%rd29, %r1, 4;
	add.s64 	%rd30, %rd28, %rd29;
	ld.global.f32 	%f14, [%rd30];
	cvta.to.global.u64 	%rd31, %rd9;
	add.s64 	%rd32, %rd31, %rd29;
	ld.global.f32 	%f15, [%rd32];
	mov.u32 	%r36, %tid.x;
	setp.ge.s32 	%p10, %r36, %r3;
	@%p10 bra 	$L__BB0_18;
	ld.param.u64 	%rd36, [_Z25batch_norm_forward_kernelPKfPfS0_S0_S1_S1_S1_S1_iiiffb_param_1];
	cvta.to.global.u64 	%rd6, %rd36;
	rsqrt.approx.f32 	%f16, %f13;
$L__BB0_17:
	div.s32 	%r29, %r36, %r17;
	mul.lo.s32 	%r30, %r29, %r17;
	sub.s32 	%r31, %r36, %r30;
	mad.lo.s32 	%r32, %r29, %r16, %r1;
	mad.lo.s32 	%r33, %r32, %r17, %r31;
	mul.wide.s32 	%rd33, %r33, 4;
	add.s64 	%rd34, %rd1, %rd33;
	ld.global.f32 	%f43, [%rd34];
	sub.f32 	%f44, %f43, %f51;
	mul.f32 	%f45, %f16, %f44;
	fma.rn.f32 	%f46, %f14, %f45, %f15;
	add.s64 	%rd35, %rd6, %rd33;
	st.global.f32 	[%rd35], %f46;
	add.s32 	%r36, %r36, %r2;
	setp.lt.s32 	%p11, %r36, %r3;
	@%p11 bra 	$L__BB0_17;
$L__BB0_18:
	ret;

}


// ===== COMPILED SASS (sm_100) =====

	.target	sm_100

	.elftype	@"ET_EXEC"


//--------------------- .note.nv.tkinfo           --------------------------
	.section	.note.nv.tkinfo,"",@"SHT_NOTE"
	.sectionflags	@"SHF_NOTE_NV_TKINFO"
	.tkinfo
        /*0018*/ 	.word	0x00000002
        /*0030*/ 	.string	""
        /*0030*/ 	.string	"ptxas"
        /*0030*/ 	.string	"Cuda compilation tools, release 13.0, V13.0.88"
        /*0030*/ 	.string	"Build cuda_13.0.r13.0/compiler.36424714_0"
        /*0030*/ 	.string	"-arch sm_100 -m 64 "



//--------------------- .note.nv.cuinfo           --------------------------
	.section	.note.nv.cuinfo,"",@"SHT_NOTE"
	.sectionflags	@"SHF_NOTE_NV_CUINFO"
        /*0018*/ 	.short	0x0002
        /*001a*/ 	.short	0x0064
        /*001c*/ 	.short	0x0082
	.zero		2


//--------------------- .nv.info                  --------------------------
	.section	.nv.info,"",@"SHT_CUDA_INFO"
	.align	4


	//----- nvinfo : EIATTR_REGCOUNT
	.align		4
        /*0000*/ 	.byte	0x04, 0x2f
        /*0002*/ 	.short	(.L_1 - .L_0)
	.align		4
.L_0:
        /*0004*/ 	.word	index@(_Z25batch_norm_forward_kernelPKfPfS0_S0_S1_S1_S1_S1_iiiffb)
        /*0008*/ 	.word	0x00000018


	//----- nvinfo : EIATTR_FRAME_SIZE
	.align		4
.L_1:
        /*000c*/ 	.byte	0x04, 0x11
        /*000e*/ 	.short	(.L_3 - .L_2)
	.align		4
.L_2:
        /*0010*/ 	.word	index@($__internal_0_$__cuda_sm3x_div_rn_noftz_f32_slowpath)
        /*0014*/ 	.word	0x00000000


	//----- nvinfo : EIATTR_FRAME_SIZE
	.align		4
.L_3:
        /*0018*/ 	.byte	0x04, 0x11
        /*001a*/ 	.short	(.L_5 - .L_4)
	.align		4
.L_4:
        /*001c*/ 	.word	index@(_Z25batch_norm_forward_kernelPKfPfS0_S0_S1_S1_S1_S1_iiiffb)
        /*0020*/ 	.word	0x00000000


	//----- nvinfo : EIATTR_MIN_STACK_SIZE
	.align		4
.L_5:
        /*0024*/ 	.byte	0x04, 0x12
        /*0026*/ 	.short	(.L_7 - .L_6)
	.align		4
.L_6:
        /*0028*/ 	.word	index@(_Z25batch_norm_forward_kernelPKfPfS0_S0_S1_S1_S1_S1_iiiffb)
        /*002c*/ 	.word	0x00000000
.L_7:


//--------------------- .nv.compat                --------------------------
	.section	.nv.compat,"",@"SHT_CUDA_COMPAT_INFO"
	.align	4
        /*0000*/ 	.byte	0x02, 0x09, 0x00, 0x00, 0x02, 0x02, 0x01, 0x00, 0x02, 0x05, 0x05, 0x00, 0x03, 0x07, 0x01, 0x01
        /*0010*/ 	.byte	0x02, 0x03, 0x00, 0x00, 0x02, 0x06, 0x01, 0x00, 0x04, 0x0b, 0x08, 0x00, 0x01, 0x00, 0x00, 0x00
        /*0020*/ 	.byte	0x00, 0x00, 0x00, 0x00


//--------------------- .nv.info._Z25batch_norm_forward_kernelPKfPfS0_S0_S1_S1_S1_S1_iiiffb --------------------------
	.section	.nv.info._Z25batch_norm_forward_kernelPKfPfS0_S0_S1_S1_S1_S1_iiiffb,"",@"SHT_CUDA_INFO"
	.sectionflags	@""
	.align	4


	//----- nvinfo : EIATTR_CUDA_API_VERSION
	.align		4
        /*0000*/ 	.byte	0x04, 0x37
        /*0002*/ 	.short	(.L_9 - .L_8)
.L_8:
        /*0004*/ 	.word	0x00000082


	//----- nvinfo : EIATTR_KPARAM_INFO
	.align		4
.L_9:
        /*0008*/ 	.byte	0x04, 0x17
        /*000a*/ 	.short	(.L_11 - .L_10)
.L_10:
        /*000c*/ 	.word	0x00000000
        /*0010*/ 	.short	0x000d
        /*0012*/ 	.short	0x0054
        /*0014*/ 	.byte	0x00, 0xf0, 0x05, 0x00


	//----- nvinfo : EIATTR_KPARAM_INFO
	.align		4
.L_11:
        /*0018*/ 	.byte	0x04, 0x17
        /*001a*/ 	.short	(.L_13 - .L_12)
.L_12:
        /*001c*/ 	.word	0x00000000
        /*0020*/ 	.short	0x000c
        /*0022*/ 	.short	0x0050
        /*0024*/ 	.byte	0x00, 0xf0, 0x11, 0x00


	//----- nvinfo : EIATTR_KPARAM_INFO
	.align		4
.L_13:
        /*0028*/ 	.byte	0x04, 0x17
        /*002a*/ 	.short	(.L_15 - .L_14)
.L_14:
        /*002c*/ 	.word	0x00000000
        /*0030*/ 	.short	0x000b
        /*0032*/ 	.short	0x004c
        /*0034*/ 	.byte	0x00, 0xf0, 0x11, 0x00


	//----- nvinfo : EIATTR_KPARAM_INFO
	.align		4
.L_15:
        /*0038*/ 	.byte	0x04, 0x17
        /*003a*/ 	.short	(.L_17 - .L_16)
.L_16:
        /*003c*/ 	.word	0x00000000
        /*0040*/ 	.short	0x000a
        /*0042*/ 	.short	0x0048
        /*0044*/ 	.byte	0x00, 0xf0, 0x11, 0x00


	//----- nvinfo : EIATTR_KPARAM_INFO
	.align		4
.L_17:
        /*0048*/ 	.byte	0x04, 0x17
        /*004a*/ 	.short	(.L_19 - .L_18)
.L_18:
        /*004c*/ 	.word	0x00000000
        /*0050*/ 	.short	0x0009
        /*0052*/ 	.short	0x0044
        /*0054*/ 	.byte	0x00, 0xf0, 0x11, 0x00


	//----- nvinfo : EIATTR_KPARAM_INFO
	.align		4
.L_19:
        /*0058*/ 	.byte	0x04, 0x17
        /*005a*/ 	.short	(.L_21 - .L_20)
.L_20:
        /*005c*/ 	.word	0x00000000
        /*0060*/ 	.short	0x0008
        /*0062*/ 	.short	0x0040
        /*0064*/ 	.byte	0x00, 0xf0, 0x11, 0x00


	//----- nvinfo : EIATTR_KPARAM_INFO
	.align		4
.L_21:
        /*0068*/ 	.byte	0x04, 0x17
        /*006a*/ 	.short	(.L_23 - .L_22)
.L_22:
        /*006c*/ 	.word	0x00000000
        /*0070*/ 	.short	0x0007
        /*0072*/ 	.short	0x0038
        /*0074*/ 	.byte	0x00, 0xf5, 0x21, 0x00


	//----- nvinfo : EIATTR_KPARAM_INFO
	.align		4
.L_23:
        /*0078*/ 	.byte	0x04, 0x17
        /*007a*/ 	.short	(.L_25 - .L_24)
.L_24:
        /*007c*/ 	.word	0x00000000
        /*0080*/ 	.short	0x0006
        /*0082*/ 	.short	0x0030
        /*0084*/ 	.byte	0x00, 0xf5, 0x21, 0x00


	//----- nvinfo : EIATTR_KPARAM_INFO
	.align		4
.L_25:
        /*0088*/ 	.byte	0x04, 0x17
        /*008a*/ 	.short	(.L_27 - .L_26)
.L_26:
        /*008c*/ 	.word	0x00000000
        /*0090*/ 	.short	0x0005
        /*0092*/ 	.short	0x0028
        /*0094*/ 	.byte	0x00, 0xf5, 0x21, 0x00


	//----- nvinfo : EIATTR_KPARAM_INFO
	.align		4
.L_27:
        /*0098*/ 	.byte	0x04, 0x17
        /*009a*/ 	.short	(.L_29 - .L_28)
.L_28:
        /*009c*/ 	.word	0x00000000
        /*00a0*/ 	.short	0x0004
        /*00a2*/ 	.short	0x0020
        /*00a4*/ 	.byte	0x00, 0xf5, 0x21, 0x00


	//----- nvinfo : EIATTR_KPARAM_INFO
	.align		4
.L_29:
        /*00a8*/ 	.byte	0x04, 0x17
        /*00aa*/ 	.short	(.L_31 - .L_30)
.L_30:
        /*00ac*/ 	.word	0x00000000
        /*00b0*/ 	.short	0x0003
        /*00b2*/ 	.short	0x0018
        /*00b4*/ 	.byte	0x00, 0xf5, 0x21, 0x00


	//----- nvinfo : EIATTR_KPARAM_INFO
	.align		4
.L_31:
        /*00b8*/ 	.byte	0x04, 0x17
        /*00ba*/ 	.short	(.L_33 - .L_32)
.L_32:
        /*00bc*/ 	.word	0x00000000
        /*00c0*/ 	.short	0x0002
        /*00c2*/ 	.short	0x0010
        /*00c4*/ 	.byte	0x00, 0xf5, 0x21, 0x00


	//----- nvinfo : EIATTR_KPARAM_INFO
	.align		4
.L_33:
        /*00c8*/ 	.byte	0x04, 0x17
        /*00ca*/ 	.short	(.L_35 - .L_34)
.L_34:
        /*00cc*/ 	.word	0x00000000
        /*00d0*/ 	.short	0x0001
        /*00d2*/ 	.short	0x0008
        /*00d4*/ 	.byte	0x00, 0xf5, 0x21, 0x00


	//----- nvinfo : EIATTR_KPARAM_INFO
	.align		4
.L_35:
        /*00d8*/ 	.byte	0x04, 0x17
        /*00da*/ 	.short	(.L_37 - .L_36)
.L_36:
        /*00dc*/ 	.word	0x00000000
        /*00e0*/ 	.short	0x0000
        /*00e2*/ 	.short	0x0000
        /*00e4*/ 	.byte	0x00, 0xf5, 0x21, 0x00


	//----- nvinfo : EIATTR_SPARSE_MMA_MASK
	.align		4
.L_37:
        /*00e8*/ 	.byte	0x03, 0x50
        /*00ea*/ 	.short	0x0000


	//----- nvinfo : EIATTR_MAXREG_COUNT
	.align		4
        /*00ec*/ 	.byte	0x03, 0x1b
        /*00ee*/ 	.short	0x00ff


	//----- nvinfo : EIATTR_NUM_BARRIERS
	.align		4
        /*00f0*/ 	.byte	0x02, 0x4c
        /*00f2*/ 	.byte	0x01
	.zero		1


	//----- nvinfo : EIATTR_MERCURY_ISA_VERSION
	.align		4
        /*00f4*/ 	.byte	0x03, 0x5f
        /*00f6*/ 	.short	0x0101


	//----- nvinfo : EIATTR_VRC_CTA_INIT_COUNT
	.align		4
        /*00f8*/ 	.byte	0x02, 0x4a
	.zero		1
	.zero		1


	//----- nvinfo : EIATTR_EXIT_INSTR_OFFSETS
	.align		4
        /*00fc*/ 	.byte	0x04, 0x1c
        /*00fe*/ 	.short	(.L_39 - .L_38)


	//   ....[0]....
.L_38:
        /*0100*/ 	.word	0x00000040


	//   ....[1]....
        /*0104*/ 	.word	0x00000a60


	//   ....[2]....
        /*0108*/ 	.word	0x00000de0


	//----- nvinfo : EIATTR_CRS_STACK_SIZE
	.align		4
.L_39:
        /*010c*/ 	.byte	0x04, 0x1e
        /*010e*/ 	.short	(.L_41 - .L_40)
.L_40:
        /*0110*/ 	.word	0x00000000


	//----- nvinfo : EIATTR_CBANK_PARAM_SIZE
	.align		4
.L_41:
        /*0114*/ 	.byte	0x03, 0x19
        /*0116*/ 	.short	0x0055


	//----- nvinfo : EIATTR_PARAM_CBANK
	.align		4
        /*0118*/ 	.byte	0x04, 0x0a
        /*011a*/ 	.short	(.L_43 - .L_42)
	.align		4
.L_42:
        /*011c*/ 	.word	index@(.nv.constant0._Z25batch_norm_forward_kernelPKfPfS0_S0_S1_S1_S1_S1_iiiffb)
        /*0120*/ 	.short	0x0380
        /*0122*/ 	.short	0x0055


	//----- nvinfo : EIATTR_SW_WAR
	.align		4
.L_43:
        /*0124*/ 	.byte	0x04, 0x36
        /*0126*/ 	.short	(.L_45 - .L_44)
.L_44:
        /*0128*/ 	.word	0x00000008
.L_45:


//--------------------- .nv.callgraph             --------------------------
	.section	.nv.callgraph,"",@"SHT_CUDA_CALLGRAPH"
	.align	4
	.sectionentsize	8
	.align		4
        /*0000*/ 	.word	0x00000000
	.align		4
        /*0004*/ 	.word	0xffffffff
	.align		4
        /*0008*/ 	.word	0x00000000
	.align		4
        /*000c*/ 	.word	0xfffffffe
	.align		4
        /*0010*/ 	.word	0x00000000
	.align		4
        /*0014*/ 	.word	0xfffffffd
	.align		4
        /*0018*/ 	.word	0x00000000
	.align		4
        /*001c*/ 	.word	0xfffffffc


//--------------------- .text._Z25batch_norm_forward_kernelPKfPfS0_S0_S1_S1_S1_S1_iiiffb --------------------------
	.section	.text._Z25batch_norm_forward_kernelPKfPfS0_S0_S1_S1_S1_S1_iiiffb,"ax",@progbits
	.align	128
        .global         _Z25batch_norm_forward_kernelPKfPfS0_S0_S1_S1_S1_S1_iiiffb
        .type           _Z25batch_norm_forward_kernelPKfPfS0_S0_S1_S1_S1_S1_iiiffb,@function
        .size           _Z25batch_norm_forward_kernelPKfPfS0_S0_S1_S1_S1_S1_iiiffb,(.L_x_21 - _Z25batch_norm_forward_kernelPKfPfS0_S0_S1_S1_S1_S1_iiiffb)
        .other          _Z25batch_norm_forward_kernelPKfPfS0_S0_S1_S1_S1_S1_iiiffb,@"STO_CUDA_ENTRY STV_DEFAULT"
_Z25batch_norm_forward_kernelPKfPfS0_S0_S1_S1_S1_S1_iiiffb:
.text._Z25batch_norm_forward_kernelPKfPfS0_S0_S1_S1_S1_S1_iiiffb:
[----:B------:R-:W-:Y:S01]  /*0000*/  LDC R1, c[0x0][0x37c] ;  /* 0x0000df00ff017b82 */ /* 0x000fe20000000800 */
[----:B------:R-:W0:Y:S01]  /*0010*/  S2R R7, SR_CTAID.X ;  /* 0x0000000000077919 */ /* 0x000e220000002500 */
[----:B------:R-:W0:Y:S02]  /*0020*/  LDCU UR4, c[0x0][0x3c4] ;  /* 0x00007880ff0477ac */ /* 0x000e240008000800 */
[----:B0-----:R-:W-:-:S13]  /*0030*/  ISETP.GE.AND P0, PT, R7, UR4, PT ;  /* 0x0000000407007c0c */ /* 0x001fda000bf06270 */
[----:B------:R-:W-:Y:S05]  /*0040*/  @P0 EXIT ;  /* 0x000000000000094d */ /* 0x000fea0003800000 */
[----:B------:R-:W0:Y:S01]  /*0050*/  LDCU.U8 UR4, c[0x0][0x3d4] ;  /* 0x00007a80ff0477ac */ /* 0x000e220008000000 */
[----:B------:R-:W1:Y:S01]  /*0060*/  LDC R15, c[0x0][0x3c8] ;  /* 0x0000f200ff0f7b82 */ /* 0x000e620000000800 */
[----:B------:R-:W1:Y:S01]  /*0070*/  LDCU UR5, c[0x0][0x3c0] ;  /* 0x00007800ff0577ac */ /* 0x000e620008000800 */
[----:B------:R-:W2:Y:S01]  /*0080*/  LDCU UR7, c[0x0][0x360] ;  /* 0x00006c00ff0777ac */ /* 0x000ea20008000800 */
[----:B------:R-:W3:Y:S01]  /*0090*/  LDCU.64 UR8, c[0x0][0x358] ;  /* 0x00006b00ff0877ac */ /* 0x000ee20008000a00 */
[----:B0-----:R-:W-:-:S04]  /*00a0*/  UPRMT UR4, UR4, 0x8880, URZ ;  /* 0x0000888004047896 */ /* 0x001fc800080000ff */
[----:B------:R-:W-:Y:S01]  /*00b0*/  UISETP.NE.AND UP0, UPT, UR4, URZ, UPT ;  /* 0x000000ff0400728c */ /* 0x000fe2000bf05270 */
[----:B-1----:R-:W-:-:S08]  /*00c0*/  IMAD R6, R15, UR5, RZ ;  /* 0x000000050f067c24 */ /* 0x002fd0000f8e02ff */
[----:B--23--:R-:W-:Y:S05]  /*00d0*/  BRA.U !UP0, `(.L_x_0) ;  /* 0x0000000908107547 */ /* 0x00cfea000b800000 */
[----:B------:R-:W0:Y:S01]  /*00e0*/  S2R R5, SR_TID.X ;  /* 0x0000000000057919 */ /* 0x000e220000002100 */
[----:B------:R-:W1:Y:S01]  /*00f0*/  LDCU UR4, c[0x0][0x3c4] ;  /* 0x00007880ff0477ac */ /* 0x000e620008000800 */
[----:B------:R-:W-:Y:S01]  /*0100*/  BSSY.RECONVERGENT B0, `(.L_x_1) ;  /* 0x000002c000007945 */ /* 0x000fe20003800200 */
[----:B------:R-:W-:Y:S02]  /*0110*/  CS2R R8, SRZ ;  /* 0x0000000000087805 */ /* 0x000fe4000001ff00 */
[----:B0-----:R-:W-:-:S13]  /*0120*/  ISETP.GE.AND P0, PT, R5, R6, PT ;  /* 0x000000060500720c */ /* 0x001fda0003f06270 */
[----:B-1----:R-:W-:Y:S05]  /*0130*/  @P0 BRA `(.L_x_2) ;  /* 0x0000000000a00947 */ /* 0x002fea0003800000 */
[-C--:B------:R-:W-:Y:S01]  /*0140*/  IABS R0, R15.reuse ;  /* 0x0000000f00007213 */ /* 0x080fe20000000000 */
[----:B------:R-:W0:Y:S01]  /*0150*/  LDC R4, c[0x0][0x3c8] ;  /* 0x0000f200ff047b82 */ /* 0x000e220000000800 */
[----:B------:R-:W-:Y:S01]  /*0160*/  IMAD.MOV.U32 R10, RZ, RZ, RZ ;  /* 0x000000ffff0a7224 */ /* 0x000fe200078e00ff */
[----:B------:R-:W-:Y:S01]  /*0170*/  ISETP.NE.AND P0, PT, R15, RZ, PT ;  /* 0x000000ff0f00720c */ /* 0x000fe20003f05270 */
[----:B------:R-:W1:Y:S01]  /*0180*/  I2F.RP R8, R0 ;  /* 0x0000000000087306 */ /* 0x000e620000209400 */
[----:B------:R-:W-:-:S04]  /*0190*/  LOP3.LUT R15, RZ, R15, RZ, 0x33, !PT ;  /* 0x0000000fff0f7212 */ /* 0x000fc800078e33ff */
[----:B------:R-:W2:Y:S03]  /*01a0*/  LDC.64 R2, c[0x0][0x380] ;  /* 0x0000e000ff027b82 */ /* 0x000ea60000000a00 */
[----:B-1----:R-:W1:Y:S02]  /*01b0*/  MUFU.RCP R8, R8 ;  /* 0x0000000800087308 */ /* 0x002e640000001000 */
[----:B-1----:R-:W-:-:S06]  /*01c0*/  VIADD R11, R8, 0xffffffe ;  /* 0x0ffffffe080b7836 */ /* 0x002fcc0000000000 */
[----:B------:R-:W1:Y:S02]  /*01d0*/  F2I.FTZ.U32.TRUNC.NTZ R11, R11 ;  /* 0x0000000b000b7305 */ /* 0x000e64000021f000 */
[----:B-1----:R-:W-:-:S04]  /*01e0*/  IMAD.MOV R9, RZ, RZ, -R11 ;  /* 0x000000ffff097224 */ /* 0x002fc800078e0a0b */
[----:B------:R-:W-:-:S04]  /*01f0*/  IMAD R9, R9, R0, RZ ;  /* 0x0000000009097224 */ /* 0x000fc800078e02ff */
[----:B------:R-:W-:Y:S01]  /*0200*/  IMAD.HI.U32 R10, R11, R9, R10 ;  /* 0x000000090b0a7227 */ /* 0x000fe200078e000a */
[----:B------:R-:W-:Y:S02]  /*0210*/  CS2R R8, SRZ ;  /* 0x0000000000087805 */ /* 0x000fe4000001ff00 */
[----:B0-2---:R-:W-:-:S07]  /*0220*/  MOV R11, R5 ;  /* 0x00000005000b7202 */ /* 0x005fce0000000f00 */
.L_x_3:
[----:B------:R-:W-:Y:S02]  /*0230*/  IABS R13, R11 ;  /* 0x0000000b000d7213 */ /* 0x000fe40000000000 */
[----:B------:R-:W-:-:S03]  /*0240*/  IABS R16, R4 ;  /* 0x0000000400107213 */ /* 0x000fc60000000000 */
[----:B------:R-:W-:-:S04]  /*0250*/  IMAD.HI.U32 R12, R10, R13, RZ ;  /* 0x0000000d0a0c7227 */ /* 0x000fc800078e00ff */
[----:B------:R-:W-:-:S04]  /*0260*/  IMAD.MOV R14, RZ, RZ, -R12 ;  /* 0x000000ffff0e7224 */ /* 0x000fc800078e0a0c */
[----:B------:R-:W-:-:S05]  /*0270*/  IMAD R13, R16, R14, R13 ;  /* 0x0000000e100d7224 */ /* 0x000fca00078e020d */
[----:B------:R-:W-:-:S13]  /*0280*/  ISETP.GT.U32.AND P2, PT, R0, R13, PT ;  /* 0x0000000d0000720c */ /* 0x000fda0003f44070 */
[----:B------:R-:W-:Y:S01]  /*0290*/  @!P2 IMAD.IADD R13, R13, 0x1, -R16 ;  /* 0x000000010d0da824 */ /* 0x000fe200078e0a10 */
[----:B------:R-:W-:-:S04]  /*02a0*/  @!P2 IADD3 R12, PT, PT, R12, 0x1, RZ ;  /* 0x000000010c0ca810 */ /* 0x000fc80007ffe0ff */
[----:B------:R-:W-:Y:S02]  /*02b0*/  ISETP.GE.U32.AND P1, PT, R13, R0, PT ;  /* 0x000000000d00720c */ /* 0x000fe40003f26070 */
[----:B------:R-:W-:-:S04]  /*02c0*/  LOP3.LUT R13, R11, R4, RZ, 0x3c, !PT ;  /* 0x000000040b0d7212 */ /* 0x000fc800078e3cff */
[----:B------:R-:W-:-:S07]  /*02d0*/  ISETP.GE.AND P3, PT, R13, RZ, PT ;  /* 0x000000ff0d00720c */ /* 0x000fce0003f66270 */
[----:B------:R-:W-:-:S06]  /*02e0*/  @P1 VIADD R12, R12, 0x1 ;  /* 0x000000010c0c1836 */ /* 0x000fcc0000000000 */
[----:B------:R-:W-:-:S05]  /*02f0*/  @!P3 IMAD.MOV R12, RZ, RZ, -R12 ;  /* 0x000000ffff0cb224 */ /* 0x000fca00078e0a0c */
[----:B------:R-:W-:-:S04]  /*0300*/  SEL R12, R15, R12, !P0 ;  /* 0x0000000c0f0c7207 */ /* 0x000fc80004000000 */
[C---:B------:R-:W-:Y:S01]  /*0310*/  IADD3 R13, PT, PT, -R12.reuse, RZ, RZ ;  /* 0x000000ff0c0d7210 */ /* 0x040fe20007ffe1ff */
[----:B------:R-:W-:-:S04]  /*0320*/  IMAD R12, R12, UR4, R7 ;  /* 0x000000040c0c7c24 */ /* 0x000fc8000f8e0207 */
[----:B------:R-:W-:-:S04]  /*0330*/  IMAD R13, R4, R13, R11 ;  /* 0x0000000d040d7224 */ /* 0x000fc800078e020b */
[----:B------:R-:W-:-:S04]  /*0340*/  IMAD R13, R12, R4, R13 ;  /* 0x000000040c0d7224 */ /* 0x000fc800078e020d */
[----:B------:R-:W-:-:S06]  /*0350*/  IMAD.WIDE R12, R13, 0x4, R2 ;  /* 0x000000040d0c7825 */ /* 0x000fcc00078e0202 */
[----:B------:R-:W2:Y:S01]  /*0360*/  LDG.E R13, desc[UR8][R12.64] ;  /* 0x000000080c0d7981 */ /* 0x000ea2000c1e1900 */
[----:B------:R-:W-:-:S05]  /*0370*/  VIADD R11, R11, UR7 ;  /* 0x000000070b0b7c36 */ /* 0x000fca0008000000 */
[----:B------:R-:W-:Y:S01]  /*0380*/  ISETP.GE.AND P1, PT, R11, R6, PT ;  /* 0x000000060b00720c */ /* 0x000fe20003f26270 */
[C---:B--2---:R-:W-:Y:S01]  /*0390*/  FADD R9, R13.reuse, R9 ;  /* 0x000000090d097221 */ /* 0x044fe20000000000 */
[----:B------:R-:W-:-:S11]  /*03a0*/  FFMA R8, R13, R13, R8 ;  /* 0x0000000d0d087223 */ /* 0x000fd60000000008 */
[----:B------:R-:W-:Y:S05]  /*03b0*/  @!P1 BRA `(.L_x_3) ;  /* 0xfffffffc009c9947 */ /* 0x000fea000383ffff */
.L_x_2:
[----:B------:R-:W-:Y:S05]  /*03c0*/  BSYNC.RECONVERGENT B0 ;  /* 0x0000000000007941 */ /* 0x000fea0003800200 */
.L_x_1:
[----:B------:R-:W0:Y:S01]  /*03d0*/  S2UR UR5, SR_CgaCtaId ;  /* 0x00000000000579c3 */ /* 0x000e220000008800 */
[----:B------:R-:W-:Y:S01]  /*03e0*/  UMOV UR4, 0x400 ;  /* 0x0000040000047882 */ /* 0x000fe20000000000 */
[----:B------:R-:W-:Y:S02]  /*03f0*/  UISETP.GE.U32.AND UP0, UPT, UR7, 0x2, UPT ;  /* 0x000000020700788c */ /* 0x000fe4000bf06070 */
[----:B0-----:R-:W-:-:S04]  /*0400*/  ULEA UR4, UR5, UR4, 0x18 ;  /* 0x0000000405047291 */ /* 0x001fc8000f8ec0ff */
[----:B------:R-:W-:Y:S02]  /*0410*/  ULEA UR6, UR7, UR4, 0x2 ;  /* 0x0000000407067291 */ /* 0x000fe4000f8e10ff */
[----:B------:R-:W-:-:S04]  /*0420*/  LEA R0, R5, UR4, 0x2 ;  /* 0x0000000405007c11 */ /* 0x000fc8000f8e10ff */
[----:B------:R-:W-:Y:S01]  /*0430*/  LEA R3, R5, UR6, 0x2 ;  /* 0x0000000605037c11 */ /* 0x000fe2000f8e10ff */
[----:B------:R0:W-:Y:S04]  /*0440*/  STS [R0], R9 ;  /* 0x0000000900007388 */ /* 0x0001e80000000800 */
[----:B------:R0:W-:Y:S01]  /*0450*/  STS [R3], R8 ;  /* 0x0000000803007388 */ /* 0x0001e20000000800 */
[----:B------:R-:W-:Y:S06]  /*0460*/  BAR.SYNC.DEFER_BLOCKING 0x0 ;  /* 0x0000000000007b1d */ /* 0x000fec0000010000 */
[----:B------:R-:W-:Y:S05]  /*0470*/  BRA.U !UP0, `(.L_x_4) ;  /* 0x0000000108507547 */ /* 0x000fea000b800000 */
[----:B------:R-:W-:-:S07]  /*0480*/  IMAD.U32 R2, RZ, RZ, UR7 ;  /* 0x00000007ff027e24 */ /* 0x000fce000f8e00ff */
.L_x_7:
[----:B------:R-:W-:Y:S01]  /*0490*/  SHF.R.U32.HI R12, RZ, 0x1, R2 ;  /* 0x00000001ff0c7819 */ /* 0x000fe20000011602 */
[----:B------:R-:W-:Y:S03]  /*04a0*/  BSSY.RECONVERGENT B0, `(.L_x_5) ;  /* 0x000000d000007945 */ /* 0x000fe60003800200 */
[----:B------:R-:W-:-:S13]  /*04b0*/  ISETP.GE.U32.AND P0, PT, R5, R12, PT ;  /* 0x0000000c0500720c */ /* 0x000fda0003f06070 */
[----:B-1----:R-:W-:Y:S05]  /*04c0*/  @P0 BRA `(.L_x_6) ;  /* 0x0000000000280947 */ /* 0x002fea0003800000 */
[C---:B------:R-:W-:Y:S01]  /*04d0*/  LEA R4, R12.reuse, R0, 0x2 ;  /* 0x000000000c047211 */ /* 0x040fe200078e10ff */
[----:B0-----:R-:W-:Y:S01]  /*04e0*/  LDS R9, [R0] ;  /* 0x0000000000097984 */ /* 0x001fe20000000800 */
[----:B------:R-:W-:-:S04]  /*04f0*/  IMAD R8, R12, 0x4, R3 ;  /* 0x000000040c087824 */ /* 0x000fc800078e0203 */
[----:B------:R-:W0:Y:S02]  /*0500*/  LDS R4, [R4] ;  /* 0x0000000004047984 */ /* 0x000e240000000800 */
[----:B0-----:R-:W-:-:S05]  /*0510*/  FADD R9, R4, R9 ;  /* 0x0000000904097221 */ /* 0x001fca0000000000 */
[----:B------:R-:W-:Y:S04]  /*0520*/  STS [R0], R9 ;  /* 0x0000000900007388 */ /* 0x000fe80000000800 */
[----:B------:R-:W-:Y:S04]  /*0530*/  LDS R8, [R8] ;  /* 0x0000000008087984 */ /* 0x000fe80000000800 */
[----:B------:R-:W0:Y:S02]  /*0540*/  LDS R11, [R3] ;  /* 0x00000000030b7984 */ /* 0x000e240000000800 */
[----:B0-----:R-:W-:-:S05]  /*0550*/  FADD R10, R8, R11 ;  /* 0x0000000b080a7221 */ /* 0x001fca0000000000 */
[----:B------:R1:W-:Y:S02]  /*0560*/  STS [R3], R10 ;  /* 0x0000000a03007388 */ /* 0x0003e40000000800 */
.L_x_6:
[----:B------:R-:W-:Y:S05]  /*0570*/  BSYNC.RECONVERGENT B0 ;  /* 0x0000000000007941 */ /* 0x000fea0003800200 */
.L_x_5:
[----:B------:R-:W-:Y:S01]  /*0580*/  BAR.SYNC.DEFER_BLOCKING 0x0 ;  /* 0x0000000000007b1d */ /* 0x000fe20000010000 */
[----:B------:R-:W-:Y:S01]  /*0590*/  ISETP.GT.U32.AND P0, PT, R2, 0x3, PT ;  /* 0x000000030200780c */ /* 0x000fe20003f04070 */
[----:B------:R-:W-:-:S12]  /*05a0*/  IMAD.MOV.U32 R2, RZ, RZ, R12 ;  /* 0x000000ffff027224 */ /* 0x000fd800078e000c */
[----:B------:R-:W-:Y:S05]  /*05b0*/  @P0 BRA `(.L_x_7) ;  /* 0xfffffffc00b40947 */ /* 0x000fea000383ffff */
.L_x_4:
[----:B------:R-:W-:Y:S01]  /*05c0*/  ISETP.NE.AND P0, PT, R5, RZ, PT ;  /* 0x000000ff0500720c */ /* 0x000fe20003f05270 */
[----:B------:R-:W-:-:S12]  /*05d0*/  BSSY.RECONVERGENT B0, `(.L_x_0) ;  /* 0x0000034000007945 */ /* 0x000fd80003800200 */
[----:B------:R-:W-:Y:S05]  /*05e0*/  @P0 BRA `(.L_x_8) ;  /* 0x0000000000c80947 */ /* 0x000fea0003800000 */
[----:B------:R-:W2:Y:S01]  /*05f0*/  S2UR UR5, SR_CgaCtaId ;  /* 0x00000000000579c3 */ /* 0x000ea20000008800 */
[----:B------:R-:W-:Y:S01]  /*0600*/  UMOV UR4, 0x400 ;  /* 0x0000040000047882 */ /* 0x000fe20000000000 */
[----:B01----:R-:W-:-:S04]  /*0610*/  I2FP.F32.S32 R3, R6 ;  /* 0x0000000600037245 */ /* 0x003fc80000201400 */
[----:B------:R-:W0:Y:S02]  /*0620*/  MUFU.RCP R2, R3 ;  /* 0x0000000300027308 */ /* 0x000e240000001000 */
[----:B0-----:R-:W-:Y:S01]  /*0630*/  FFMA R5, -R3, R2, 1 ;  /* 0x3f80000003057423 */ /* 0x001fe20000000102 */
[----:B--2---:R-:W-:-:S03]  /*0640*/  ULEA UR4, UR5, UR4, 0x18 ;  /* 0x0000000405047291 */ /* 0x004fc6000f8ec0ff */
[----:B------:R-:W-:-:S06]  /*0650*/  FFMA R5, R2, R5, R2 ;  /* 0x0000000502057223 */ /* 0x000fcc0000000002 */
[----:B------:R-:W0:Y:S02]  /*0660*/  LDS R0, [UR4] ;  /* 0x00000004ff007984 */ /* 0x000e240008000800 */
[----:B0-----:R-:W0:Y:S01]  /*0670*/  FCHK P0, R0, R3 ;  /* 0x0000000300007302 */ /* 0x001e220000000000 */
[----:B------:R-:W-:-:S04]  /*0680*/  FFMA R2, R0, R5, RZ ;  /* 0x0000000500027223 */ /* 0x000fc800000000ff */
[----:B------:R-:W-:-:S04]  /*0690*/  FFMA R4, -R3, R2, R0 ;  /* 0x0000000203047223 */ /* 0x000fc80000000100 */
[----:B------:R-:W-:Y:S01]  /*06a0*/  FFMA R2, R5, R4, R2 ;  /* 0x0000000405027223 */ /* 0x000fe20000000002 */
[----:B0-----:R-:W-:Y:S06]  /*06b0*/  @!P0 BRA `(.L_x_9) ;  /* 0x00000000000c8947 */ /* 0x001fec0003800000 */
[----:B------:R-:W-:-:S07]  /*06c0*/  MOV R4, 0x6e0 ;  /* 0x000006e000047802 */ /* 0x000fce0000000f00 */
[----:B------:R-:W-:Y:S05]  /*06d0*/  CALL.REL.NOINC `($__internal_0_$__cuda_sm3x_div_rn_noftz_f32_slowpath) ;  /* 0x0000000400c47944 */ /* 0x000fea0003c00000 */
[----:B------:R-:W-:-:S07]  /*06e0*/  MOV R2, R0 ;  /* 0x0000000000027202 */ /* 0x000fce0000000f00 */
.L_x_9:
[----:B------:R-:W0:Y:S01]  /*06f0*/  LDS R4, [UR6] ;  /* 0x00000006ff047984 */ /* 0x000e220008000800 */
[----:B------:R-:W1:Y:S02]  /*0700*/  MUFU.RCP R0, R3 ;  /* 0x0000000300007308 */ /* 0x000e640000001000 */
[----:B-1----:R-:W-:-:S04]  /*0710*/  FFMA R5, -R3, R0, 1 ;  /* 0x3f80000003057423 */ /* 0x002fc80000000100 */
[----:B------:R-:W-:Y:S02]  /*0720*/  FFMA R0, R0, R5, R0 ;  /* 0x0000000500007223 */ /* 0x000fe40000000000 */
[----:B0-----:R-:W0:Y:S02]  /*0730*/  FCHK P0, R4, R3 ;  /* 0x0000000304007302 */ /* 0x001e240000000000 */
[----:B------:R-:W-:-:S04]  /*0740*/  FFMA R5, R0, R4, RZ ;  /* 0x0000000400057223 */ /* 0x000fc800000000ff */
[----:B------:R-:W-:-:S04]  /*0750*/  FFMA R8, -R3, R5, R4 ;  /* 0x0000000503087223 */ /* 0x000fc80000000104 */
[----:B------:R-:W-:Y:S01]  /*0760*/  FFMA R13, R0, R8, R5 ;  /* 0x00000008000d7223 */ /* 0x000fe20000000005 */
[----:B0-----:R-:W-:Y:S06]  /*0770*/  @!P0 BRA `(.L_x_10) ;  /* 0x0000000000108947 */ /* 0x001fec0003800000 */
[----:B------:R-:W-:Y:S01]  /*0780*/  IMAD.MOV.U32 R0, RZ, RZ, R4 ;  /* 0x000000ffff007224 */ /* 0x000fe200078e0004 */
[----:B------:R-:W-:-:S07]  /*0790*/  MOV R4, 0x7b0 ;  /* 0x000007b000047802 */ /* 0x000fce0000000f00 */
[----:B------:R-:W-:Y:S05]  /*07a0*/  CALL.REL.NOINC `($__internal_0_$__cuda_sm3x_div_rn_noftz_f32_slowpath) ;  /* 0x0000000400907944 */ /* 0x000fea0003c00000 */
[----:B------:R-:W-:-:S07]  /*07b0*/  IMAD.MOV.U32 R13, RZ, RZ, R0 ;  /* 0x000000ffff0d7224 */ /* 0x000fce00078e0000 */
.L_x_10:
[----:B------:R-:W0:Y:S01]  /*07c0*/  LDC.64 R4, c[0x0][0x3a0] ;  /* 0x0000e800ff047b82 */ /* 0x000e220000000a00 */
[----:B------:R-:W-:-:S07]  /*07d0*/  FFMA R3, -R2, R2, R13 ;  /* 0x0000000202037223 */ /* 0x000fce000000010d */
[----:B------:R-:W1:Y:S08]  /*07e0*/  LDC.64 R8, c[0x0][0x3a8] ;  /* 0x0000ea00ff087b82 */ /* 0x000e700000000a00 */
[----:B------:R-:W2:Y:S01]  /*07f0*/  LDC.64 R10, c[0x0][0x3b0] ;  /* 0x0000ec00ff0a7b82 */ /* 0x000ea20000000a00 */
[----:B0-----:R-:W-:-:S07]  /*0800*/  IMAD.WIDE.U32 R4, R7, 0x4, R4 ;  /* 0x0000000407047825 */ /* 0x001fce00078e0004 */
[----:B------:R-:W0:Y:S01]  /*0810*/  LDC R17, c[0x0][0x3cc] ;  /* 0x0000f300ff117b82 */ /* 0x000e220000000800 */
[----:B------:R-:W-:Y:S01]  /*0820*/  STG.E desc[UR8][R4.64], R2 ;  /* 0x0000000204007986 */ /* 0x000fe2000c101908 */
[----:B-1----:R-:W-:-:S06]  /*0830*/  IMAD.WIDE.U32 R8, R7, 0x4, R8 ;  /* 0x0000000407087825 */ /* 0x002fcc00078e0008 */
[----:B------:R-:W1:Y:S01]  /*0840*/  LDC.64 R12, c[0x0][0x3b8] ;  /* 0x0000ee00ff0c7b82 */ /* 0x000e620000000a00 */
[----:B------:R3:W-:Y:S01]  /*0850*/  STG.E desc[UR8][R8.64], R3 ;  /* 0x0000000308007986 */ /* 0x0007e2000c101908 */
[----:B--2---:R-:W-:-:S05]  /*0860*/  IMAD.WIDE.U32 R10, R7, 0x4, R10 ;  /* 0x00000004070a7825 */ /* 0x004fca00078e000a */
[----:B------:R-:W2:Y:S01]  /*0870*/  LDG.E R0, desc[UR8][R10.64] ;  /* 0x000000080a007981 */ /* 0x000ea2000c1e1900 */
[----:B0-----:R-:W-:Y:S01]  /*0880*/  FADD R14, -R17, 1 ;  /* 0x3f800000110e7421 */ /* 0x001fe20000000100 */
[----:B-1----:R-:W-:-:S04]  /*0890*/  IMAD.WIDE.U32 R12, R7, 0x4, R12 ;  /* 0x00000004070c7825 */ /* 0x002fc800078e000c */
[----:B--2---:R-:W-:-:S04]  /*08a0*/  FMUL R15, R0, R17 ;  /* 0x00000011000f7220 */ /* 0x004fc80000400000 */
[----:B------:R-:W-:-:S05]  /*08b0*/  FFMA R15, R14, R2, R15 ;  /* 0x000000020e0f7223 */ /* 0x000fca000000000f */
[----:B------:R2:W-:Y:S04]  /*08c0*/  STG.E desc[UR8][R10.64], R15 ;  /* 0x0000000f0a007986 */ /* 0x0005e8000c101908 */
[----:B------:R-:W4:Y:S02]  /*08d0*/  LDG.E R0, desc[UR8][R12.64] ;  /* 0x000000080c007981 */ /* 0x000f24000c1e1900 */
[----:B----4-:R-:W-:-:S04]  /*08e0*/  FMUL R0, R0, R17 ;  /* 0x0000001100007220 */ /* 0x010fc80000400000 */
[----:B---3--:R-:W-:-:S05]  /*08f0*/  FFMA R3, R3, R14, R0 ;  /* 0x0000000e03037223 */ /* 0x008fca0000000000 */
[----:B------:R2:W-:Y:S02]  /*0900*/  STG.E desc[UR8][R12.64], R3 ;  /* 0x000000030c007986 */ /* 0x0005e4000c101908 */
.L_x_8:
[----:B------:R-:W-:Y:S05]  /*0910*/  BSYNC.RECONVERGENT B0 ;  /* 0x0000000000007941 */ /* 0x000fea0003800200 */
.L_x_0:
[----:B0-----:R-:W0:Y:S01]  /*0920*/  LDC.U8 R0, c[0x0][0x3d4] ;  /* 0x0000f500ff007b82 */ /* 0x001e220000000000 */
[----:B------:R-:W3:Y:S07]  /*0930*/  LDCU UR4, c[0x0][0x3d0] ;  /* 0x00007a00ff0477ac */ /* 0x000eee0008000800 */
[----:B-12---:R-:W1:Y:S08]  /*0940*/  LDC.64 R2, c[0x0][0x3a8] ;  /* 0x0000ea00ff027b82 */ /* 0x006e700000000a00 */
[----:B------:R-:W2:Y:S01]  /*0950*/  LDC.64 R8, c[0x0][0x3b8] ;  /* 0x0000ee00ff087b82 */ /* 0x000ea20000000a00 */
[----:B0-----:R-:W-:-:S07]  /*0960*/  PRMT R0, R0, 0x8880, RZ ;  /* 0x0000888000007816 */ /* 0x001fce00000000ff */
[----:B------:R-:W0:Y:S08]  /*0970*/  LDC.64 R10, c[0x0][0x3b0] ;  /* 0x0000ec00ff0a7b82 */ /* 0x000e300000000a00 */
[----:B------:R-:W-:Y:S01]  /*0980*/  BAR.SYNC.DEFER_BLOCKING 0x0 ;  /* 0x0000000000007b1d */ /* 0x000fe20000010000 */
[----:B------:R-:W-:-:S13]  /*0990*/  ISETP.NE.AND P0, PT, R0, RZ, PT ;  /* 0x000000ff0000720c */ /* 0x000fda0003f05270 */
[C---:B-1----:R-:W-:Y:S02]  /*09a0*/  @P0 IMAD.WIDE.U32 R4, R7.reuse, 0x4, R2 ;  /* 0x0000000407040825 */ /* 0x042fe400078e0002 */
[----:B------:R-:W1:Y:S03]  /*09b0*/  LDC.64 R2, c[0x0][0x3a0] ;  /* 0x0000e800ff027b82 */ /* 0x000e660000000a00 */
[----:B------:R-:W3:Y:S01]  /*09c0*/  @P0 LDG.E R14, desc[UR8][R4.64] ;  /* 0x00000008040e0981 */ /* 0x000ee2000c1e1900 */
[----:B--2---:R-:W-:-:S04]  /*09d0*/  @!P0 IMAD.WIDE.U32 R12, R7, 0x4, R8 ;  /* 0x00000004070c8825 */ /* 0x004fc800078e0008 */
[----:B-1----:R-:W-:-:S05]  /*09e0*/  @P0 IMAD.WIDE.U32 R2, R7, 0x4, R2 ;  /* 0x0000000407020825 */ /* 0x002fca00078e0002 */
[----:B------:R1:W5:Y:S01]  /*09f0*/  @P0 LDG.E R0, desc[UR8][R2.64] ;  /* 0x0000000802000981 */ /* 0x000362000c1e1900 */
[----:B0-----:R-:W-:Y:S01]  /*0a00*/  @!P0 IMAD.WIDE.U32 R10, R7, 0x4, R10 ;  /* 0x00000004070a8825 */ /* 0x001fe200078e000a */
[----:B------:R-:W0:Y:S02]  /*0a10*/  S2R R9, SR_TID.X ;  /* 0x0000000000097919 */ /* 0x000e240000002100 */
[----:B------:R-:W3:Y:S01]  /*0a20*/  @!P0 LDG.E R14, desc[UR8][R12.64] ;  /* 0x000000080c0e8981 */ /* 0x000ee2000c1e1900 */
[----:B0-----:R-:W-:-:S03]  /*0a30*/  ISETP.GE.AND P1, PT, R9, R6, PT ;  /* 0x000000060900720c */ /* 0x001fc60003f26270 */
[----:B------:R1:W5:Y:S01]  /*0a40*/  @!P0 LDG.E R0, desc[UR8][R10.64] ;  /* 0x000000080a008981 */ /* 0x000362000c1e1900 */
[----:B---3--:R-:W-:-:S09]  /*0a50*/  FADD R14, R14, UR4 ;  /* 0x000000040e0e7e21 */ /* 0x008fd20008000000 */
[----:B-1----:R-:W-:Y:S05]  /*0a60*/  @P1 EXIT ;  /* 0x000000000000194d */ /* 0x002fea0003800000 */
[----:B------:R-:W0:Y:S08]  /*0a70*/  LDC R15, c[0x0][0x3c8] ;  /* 0x0000f200ff0f7b82 */ /* 0x000e300000000800 */
[----:B------:R-:W1:Y:S08]  /*0a80*/  LDC.64 R2, c[0x0][0x390] ;  /* 0x0000e400ff027b82 */ /* 0x000e700000000a00 */
[----:B------:R-:W2:Y:S01]  /*0a90*/  LDC.64 R4, c[0x0][0x398] ;  /* 0x0000e600ff047b82 */ /* 0x000ea20000000a00 */
[----:B------:R-:W-:Y:S01]  /*0aa0*/  FSETP.GEU.AND P1, PT, |R14|, 1.175494350822287508e-38, PT ;  /* 0x008000000e00780b */ /* 0x000fe20003f2e200 */
[----:B------:R-:W3:Y:S01]  /*0ab0*/  LDCU UR4, c[0x0][0x3c4] ;  /* 0x00007880ff0477ac */ /* 0x000ee20008000800 */
[----:B0-----:R-:W-:-:S05]  /*0ac0*/  IABS R10, R15 ;  /* 0x0000000f000a7213 */ /* 0x001fca0000000000 */
[----:B------:R-:W0:Y:S01]  /*0ad0*/  LDC R12, c[0x0][0x3c8] ;  /* 0x0000f200ff0c7b82 */ /* 0x000e220000000800 */
[----:B------:R-:W4:Y:S01]  /*0ae0*/  I2F.RP R18, R10 ;  /* 0x0000000a00127306 */ /* 0x000f220000209400 */
[----:B-1----:R-:W-:-:S04]  /*0af0*/  IMAD.WIDE.U32 R2, R7, 0x4, R2 ;  /* 0x0000000407027825 */ /* 0x002fc800078e0002 */
[----:B------:R-:W-:Y:S01]  /*0b00*/  @!P1 FMUL R14, R14, 16777216 ;  /* 0x4b8000000e0e9820 */ /* 0x000fe20000400000 */
[----:B------:R1:W5:Y:S01]  /*0b10*/  LDG.E R8, desc[UR8][R2.64] ;  /* 0x0000000802087981 */ /* 0x000362000c1e1900 */
[----:B--2---:R-:W-:Y:S01]  /*0b20*/  IMAD.WIDE.U32 R4, R7, 0x4, R4 ;  /* 0x0000000407047825 */ /* 0x004fe200078e0004 */
[----:B----4-:R-:W2:Y:S04]  /*0b30*/  MUFU.RCP R18, R18 ;  /* 0x0000001200127308 */ /* 0x010ea80000001000 */
[----:B------:R4:W5:Y:S01]  /*0b40*/  LDG.E R11, desc[UR8][R4.64] ;  /* 0x00000008040b7981 */ /* 0x000962000c1e1900 */
[----:B-1----:R-:W1:Y:S03]  /*0b50*/  LDC.64 R2, c[0x0][0x388] ;  /* 0x0000e200ff027b82 */ /* 0x002e660000000a00 */
[----:B------:R-:W-:Y:S05]  /*0b60*/  MUFU.RSQ R13, R14 ;  /* 0x0000000e000d7308 */ /* 0x000fea0000001400 */
[----:B----4-:R-:W4:Y:S01]  /*0b70*/  LDC.64 R4, c[0x0][0x380] ;  /* 0x0000e000ff047b82 */ /* 0x010f220000000a00 */
[----:B--2---:R-:W-:-:S04]  /*0b80*/  IADD3 R16, PT, PT, R18, 0xffffffe, RZ ;  /* 0x0ffffffe12107810 */ /* 0x004fc80007ffe0ff */
[----:B------:R2:W3:Y:S01]  /*0b90*/  F2I.FTZ.U32.TRUNC.NTZ R17, R16 ;  /* 0x0000001000117305 */ /* 0x0004e2000021f000 */
[----:B------:R-:W-:Y:S01]  /*0ba0*/  ISETP.NE.AND P0, PT, R15, RZ, PT ;  /* 0x000000ff0f00720c */ /* 0x000fe20003f05270 */
[----:B--2---:R-:W-:Y:S02]  /*0bb0*/  IMAD.MOV.U32 R16, RZ, RZ, RZ ;  /* 0x000000ffff107224 */ /* 0x004fe400078e00ff */
[----:B---3--:R-:W-:-:S04]  /*0bc0*/  IMAD.MOV R19, RZ, RZ, -R17 ;  /* 0x000000ffff137224 */ /* 0x008fc800078e0a11 */
[----:B------:R-:W-:Y:S02]  /*0bd0*/  IMAD R19, R19, R10, RZ ;  /* 0x0000000a13137224 */ /* 0x000fe400078e02ff */
[----:B------:R-:W-:Y:S02]  /*0be0*/  @!P1 FMUL R13, R13, 4096 ;  /* 0x458000000d0d9820 */ /* 0x000fe40000400000 */
[----:B------:R-:W-:Y:S01]  /*0bf0*/  IMAD.HI.U32 R16, R17, R19, R16 ;  /* 0x0000001311107227 */ /* 0x000fe200078e0010 */
[----:B------:R-:W-:Y:S02]  /*0c00*/  MOV R17, R9 ;  /* 0x0000000900117202 */ /* 0x000fe40000000f00 */
[----:B0-----:R-:W-:-:S07]  /*0c10*/  LOP3.LUT R9, RZ, R15, RZ, 0x33, !PT ;  /* 0x0000000fff097212 */ /* 0x001fce00078e33ff */
.L_x_11:
[----:B------:R-:W-:Y:S02]  /*0c20*/  IABS R15, R17 ;  /* 0x00000011000f7213 */ /* 0x000fe40000000000 */
[----:B------:R-:W-:-:S03]  /*0c30*/  IABS R20, R12 ;  /* 0x0000000c00147213 */ /* 0x000fc60000000000 */
[----:B------:R-:W-:-:S04]  /*0c40*/  IMAD.HI.U32 R14, R16, R15, RZ ;  /* 0x0000000f100e7227 */ /* 0x000fc800078e00ff */
[----:B0-----:R-:W-:-:S04]  /*0c50*/  IMAD.MOV R18, RZ, RZ, -R14 ;  /* 0x000000ffff127224 */ /* 0x001fc800078e0a0e */
        /* <DEDUP_REMOVED lines=14> */
[----:B----4-:R-:W-:-:S06]  /*0d40*/  IMAD.WIDE R14, R19, 0x4, R4 ;  /* 0x00000004130e7825 */ /* 0x010fcc00078e0204 */
[----:B------:R-:W2:Y:S01]  /*0d50*/  LDG.E R15, desc[UR8][R14.64] ;  /* 0x000000080e0f7981 */ /* 0x000ea2000c1e1900 */
[----:B------:R-:W-:-:S05]  /*0d60*/  VIADD R17, R17, UR7 ;  /* 0x0000000711117c36 */ /* 0x000fca0008000000 */
[----:B------:R-:W-:Y:S01]  /*0d70*/  ISETP.GE.AND P1, PT, R17, R6, PT ;  /* 0x000000061100720c */ /* 0x000fe20003f26270 */
[----:B--2--5:R-:W-:-:S04]  /*0d80*/  FADD R18, R15, -R0 ;  /* 0x800000000f127221 */ /* 0x024fc80000000000 */
[----:B------:R-:W-:Y:S01]  /*0d90*/  FMUL R20, R13, R18 ;  /* 0x000000120d147220 */ /* 0x000fe20000400000 */
[----:B-1----:R-:W-:-:S04]  /*0da0*/  IMAD.WIDE R18, R19, 0x4, R2 ;  /* 0x0000000413127825 */ /* 0x002fc800078e0202 */
[----:B------:R-:W-:-:S05]  /*0db0*/  FFMA R21, R8, R20, R11 ;  /* 0x0000001408157223 */ /* 0x000fca000000000b */
[----:B------:R0:W-:Y:S01]  /*0dc0*/  STG.E desc[UR8][R18.64], R21 ;  /* 0x0000001512007986 */ /* 0x0001e2000c101908 */
[----:B------:R-:W-:Y:S05]  /*0dd0*/  @!P1 BRA `(.L_x_11) ;  /* 0xfffffffc00909947 */ /* 0x000fea000383ffff */
[----:B------:R-:W-:Y:S05]  /*0de0*/  EXIT ;  /* 0x000000000000794d */ /* 0x000fea0003800000 */
        .weak           $__internal_0_$__cuda_sm3x_div_rn_noftz_f32_slowpath
        .type           $__internal_0_$__cuda_sm3x_div_rn_noftz_f32_slowpath,@function
        .size           $__internal_0_$__cuda_sm3x_div_rn_noftz_f32_slowpath,(.L_x_21 - $__internal_0_$__cuda_sm3x_div_rn_noftz_f32_slowpath)
$__internal_0_$__cuda_sm3x_div_rn_noftz_f32_slowpath:
[--C-:B------:R-:W-:Y:S02]  /*0df0*/  SHF.R.U32.HI R8, RZ, 0x17, R3.reuse ;  /* 0x00000017ff087819 */ /* 0x100fe40000011603 */
[----:B------:R-:W-:Y:S02]  /*0e00*/  SHF.R.U32.HI R5, RZ, 0x17, R0 ;  /* 0x00000017ff057819 */ /* 0x000fe40000011600 */
[----:B------:R-:W-:Y:S02]  /*0e10*/  LOP3.LUT R14, R8, 0xff, RZ, 0xc0, !PT ;  /* 0x000000ff080e7812 */ /* 0x000fe400078ec0ff */
[----:B------:R-:W-:Y:S01]  /*0e20*/  LOP3.LUT R12, R5, 0xff, RZ, 0xc0, !PT ;  /* 0x000000ff050c7812 */ /* 0x000fe200078ec0ff */
[----:B------:R-:W-:Y:S02]  /*0e30*/  IMAD.MOV.U32 R5, RZ, RZ, R3 ;  /* 0x000000ffff057224 */ /* 0x000fe400078e0003 */
[----:B------:R-:W-:Y:S01]  /*0e40*/  VIADD R10, R14, 0xffffffff ;  /* 0xffffffff0e0a7836 */ /* 0x000fe20000000000 */
[----:B------:R-:W-:-:S04]  /*0e50*/  IADD3 R9, PT, PT, R12, -0x1, RZ ;  /* 0xffffffff0c097810 */ /* 0x000fc80007ffe0ff */
[----:B------:R-:W-:-:S04]  /*0e60*/  ISETP.GT.U32.AND P0, PT, R10, 0xfd, PT ;  /* 0x000000fd0a00780c */ /* 0x000fc80003f04070 */
[----:B------:R-:W-:-:S13]  /*0e70*/  ISETP.GT.U32.OR P0, PT, R9, 0xfd, P0 ;  /* 0x000000fd0900780c */ /* 0x000fda0000704470 */
[----:B------:R-:W-:Y:S01]  /*0e80*/  @!P0 IMAD.MOV.U32 R8, RZ, RZ, RZ ;  /* 0x000000ffff088224 */ /* 0x000fe200078e00ff */
[----:B------:R-:W-:Y:S06]  /*0e90*/  @!P0 BRA `(.L_x_12) ;  /* 0x00000000005c8947 */ /* 0x000fec0003800000 */
[----:B------:R-:W-:Y:S02]  /*0ea0*/  FSETP.GTU.FTZ.AND P0, PT, |R0|, +INF , PT ;  /* 0x7f8000000000780b */ /* 0x000fe40003f1c200 */
[----:B------:R-:W-:-:S04]  /*0eb0*/  FSETP.GTU.FTZ.AND P1, PT, |R3|, +INF , PT ;  /* 0x7f8000000300780b */ /* 0x000fc80003f3c200 */
[----:B------:R-:W-:-:S13]  /*0ec0*/  PLOP3.LUT P0, PT, P0, P1, PT, 0xf8, 0x8f ;  /* 0x00000000008f781c */ /* 0x000fda0000703f70 */
[----:B------:R-:W-:Y:S05]  /*0ed0*/  @P0 BRA `(.L_x_13) ;  /* 0x0000000400440947 */ /* 0x000fea0003800000 */
[----:B------:R-:W-:-:S13]  /*0ee0*/  LOP3.LUT P0, RZ, R5, 0x7fffffff, R0, 0xc8, !PT ;  /* 0x7fffffff05ff7812 */ /* 0x000fda000780c800 */
[----:B------:R-:W-:Y:S05]  /*0ef0*/  @!P0 BRA `(.L_x_14) ;  /* 0x0000000400348947 */ /* 0x000fea0003800000 */
[C---:B------:R-:W-:Y:S02]  /*0f00*/  FSETP.NEU.FTZ.AND P1, PT, |R0|.reuse, +INF , PT ;  /* 0x7f8000000000780b */ /* 0x040fe40003f3d200 */
[----:B------:R-:W-:Y:S02]  /*0f10*/  FSETP.NEU.FTZ.AND P2, PT, |R3|, +INF , PT ;  /* 0x7f8000000300780b */ /* 0x000fe40003f5d200 */
[----:B------:R-:W-:-:S11]  /*0f20*/  FSETP.NEU.FTZ.AND P0, PT, |R0|, +INF , PT ;  /* 0x7f8000000000780b */ /* 0x000fd60003f1d200 */
[----:B------:R-:W-:Y:S05]  /*0f30*/  @!P2 BRA !P1, `(.L_x_14) ;  /* 0x000000040024a947 */ /* 0x000fea0004800000 */
[----:B------:R-:W-:-:S04]  /*0f40*/  LOP3.LUT P1, RZ, R0, 0x7fffffff, RZ, 0xc0, !PT ;  /* 0x7fffffff00ff7812 */ /* 0x000fc8000782c0ff */
[----:B------:R-:W-:-:S13]  /*0f50*/  PLOP3.LUT P1, PT, P2, P1, PT, 0x2f, 0xf2 ;  /* 0x0000000000f2781c */ /* 0x000fda0001722577 */
[----:B------:R-:W-:Y:S05]  /*0f60*/  @P1 BRA `(.L_x_15) ;  /* 0x0000000400101947 */ /* 0x000fea0003800000 */
[----:B------:R-:W-:-:S04]  /*0f70*/  LOP3.LUT P1, RZ, R5, 0x7fffffff, RZ, 0xc0, !PT ;  /* 0x7fffffff05ff7812 */ /* 0x000fc8000782c0ff */
[----:B------:R-:W-:-:S13]  /*0f80*/  PLOP3.LUT P0, PT, P0, P1, PT, 0x2f, 0xf2 ;  /* 0x0000000000f2781c */ /* 0x000fda0000702577 */
[----:B------:R-:W-:Y:S05]  /*0f90*/  @P0 BRA `(.L_x_16) ;  /* 0x0000000000f80947 */ /* 0x000fea0003800000 */
[----:B------:R-:W-:Y:S02]  /*0fa0*/  ISETP.GE.AND P0, PT, R9, RZ, PT ;  /* 0x000000ff0900720c */ /* 0x000fe40003f06270 */
[----:B------:R-:W-:-:S11]  /*0fb0*/  ISETP.GE.AND P1, PT, R10, RZ, PT ;  /* 0x000000ff0a00720c */ /* 0x000fd60003f26270 */
[----:B------:R-:W-:Y:S01]  /*0fc0*/  @P0 MOV R8, RZ ;  /* 0x000000ff00080202 */ /* 0x000fe20000000f00 */
[----:B------:R-:W-:Y:S02]  /*0fd0*/  @!P0 IMAD.MOV.U32 R8, RZ, RZ, -0x40 ;  /* 0xffffffc0ff088424 */ /* 0x000fe400078e00ff */
[----:B------:R-:W-:Y:S01]  /*0fe0*/  @!P0 FFMA R0, R0, 1.84467440737095516160e+19, RZ ;  /* 0x5f80000000008823 */ /* 0x000fe200000000ff */
[----:B------:R-:W-:Y:S01]  /*0ff0*/  @!P1 FFMA R5, R3, 1.84467440737095516160e+19, RZ ;  /* 0x5f80000003059823 */ /* 0x000fe200000000ff */
[----:B------:R-:W-:-:S07]  /*1000*/  @!P1 VIADD R8, R8, 0x40 ;  /* 0x0000004008089836 */ /* 0x000fce0000000000 */
.L_x_12:
[----:B------:R-:W-:-:S04]  /*1010*/  LEA R10, R14, 0xc0800000, 0x17 ;  /* 0xc08000000e0a7811 */ /* 0x000fc800078eb8ff */
[----:B------:R-:W-:Y:S01]  /*1020*/  IADD3 R10, PT, PT, -R10, R5, RZ ;  /* 0x000000050a0a7210 */ /* 0x000fe20007ffe1ff */
[----:B------:R-:W-:-:S03]  /*1030*/  VIADD R5, R12, 0xffffff81 ;  /* 0xffffff810c057836 */ /* 0x000fc60000000000 */
[----:B------:R-:W0:Y:S01]  /*1040*/  MUFU.RCP R9, R10 ;  /* 0x0000000a00097308 */ /* 0x000e220000001000 */
[----:B------:R-:W-:Y:S01]  /*1050*/  FADD.FTZ R11, -R10, -RZ ;  /* 0x800000ff0a0b7221 */ /* 0x000fe20000010100 */
[----:B------:R-:W-:-:S03]  /*1060*/  IMAD R0, R5, -0x800000, R0 ;  /* 0xff80000005007824 */ /* 0x000fc600078e0200 */
[----:B0-----:R-:W-:-:S04]  /*1070*/  FFMA R12, R9, R11, 1 ;  /* 0x3f800000090c7423 */ /* 0x001fc8000000000b */
[----:B------:R-:W-:-:S04]  /*1080*/  FFMA R16, R9, R12, R9 ;  /* 0x0000000c09107223 */ /* 0x000fc80000000009 */
[----:B------:R-:W-:-:S04]  /*1090*/  FFMA R9, R0, R16, RZ ;  /* 0x0000001000097223 */ /* 0x000fc800000000ff */
[----:B------:R-:W-:-:S04]  /*10a0*/  FFMA R12, R11, R9, R0 ;  /* 0x000000090b0c7223 */ /* 0x000fc80000000000 */
[----:B------:R-:W-:Y:S01]  /*10b0*/  FFMA R13, R16, R12, R9 ;  /* 0x0000000c100d7223 */ /* 0x000fe20000000009 */
[----:B------:R-:W-:-:S03]  /*10c0*/  IADD3 R9, PT, PT, R5, 0x7f, -R14 ;  /* 0x0000007f05097810 */ /* 0x000fc60007ffe80e */
[----:B------:R-:W-:Y:S02]  /*10d0*/  FFMA R12, R11, R13, R0 ;  /* 0x0000000d0b0c7223 */ /* 0x000fe40000000000 */
[----:B------:R-:W-:Y:S02]  /*10e0*/  IMAD.IADD R9, R9, 0x1, R8 ;  /* 0x0000000109097824 */ /* 0x000fe400078e0208 */
[----:B------:R-:W-:-:S05]  /*10f0*/  FFMA R0, R16, R12, R13 ;  /* 0x0000000c10007223 */ /* 0x000fca000000000d */
[----:B------:R-:W-:-:S04]  /*1100*/  SHF.R.U32.HI R5, RZ, 0x17, R0 ;  /* 0x00000017ff057819 */ /* 0x000fc80000011600 */
[----:B------:R-:W-:-:S04]  /*1110*/  LOP3.LUT R5, R5, 0xff, RZ, 0xc0, !PT ;  /* 0x000000ff05057812 */ /* 0x000fc800078ec0ff */
[----:B------:R-:W-:-:S05]  /*1120*/  IADD3 R11, PT, PT, R5, R9, RZ ;  /* 0x00000009050b7210 */ /* 0x000fca0007ffe0ff */
[----:B------:R-:W-:-:S05]  /*1130*/  VIADD R5, R11, 0xffffffff ;  /* 0xffffffff0b057836 */ /* 0x000fca0000000000 */
[----:B------:R-:W-:-:S13]  /*1140*/  ISETP.GE.U32.AND P0, PT, R5, 0xfe, PT ;  /* 0x000000fe0500780c */ /* 0x000fda0003f06070 */
[----:B------:R-:W-:Y:S05]  /*1150*/  @!P0 BRA `(.L_x_17) ;  /* 0x0000000000808947 */ /* 0x000fea0003800000 */
[----:B------:R-:W-:-:S13]  /*1160*/  ISETP.GT.AND P0, PT, R11, 0xfe, PT ;  /* 0x000000fe0b00780c */ /* 0x000fda0003f04270 */
[----:B------:R-:W-:Y:S05]  /*1170*/  @P0 BRA `(.L_x_18) ;  /* 0x00000000006c0947 */ /* 0x000fea0003800000 */
[----:B------:R-:W-:-:S13]  /*1180*/  ISETP.GE.AND P0, PT, R11, 0x1, PT ;  /* 0x000000010b00780c */ /* 0x000fda0003f06270 */
[----:B------:R-:W-:Y:S05]  /*1190*/  @P0 BRA `(.L_x_19) ;  /* 0x0000000000980947 */ /* 0x000fea0003800000 */
[----:B------:R-:W-:Y:S02]  /*11a0*/  ISETP.GE.AND P0, PT, R11, -0x18, PT ;  /* 0xffffffe80b00780c */ /* 0x000fe40003f06270 */
[----:B------:R-:W-:-:S11]  /*11b0*/  LOP3.LUT R0, R0, 0x80000000, RZ, 0xc0, !PT ;  /* 0x8000000000007812 */ /* 0x000fd600078ec0ff */
[----:B------:R-:W-:Y:S05]  /*11c0*/  @!P0 BRA `(.L_x_19) ;  /* 0x00000000008c8947 */ /* 0x000fea0003800000 */
[CCC-:B------:R-:W-:Y:S01]  /*11d0*/  FFMA.RZ R5, R16.reuse, R12.reuse, R13.reuse ;  /* 0x0000000c10057223 */ /* 0x1c0fe2000000c00d */
[C---:B------:R-:W-:Y:S02]  /*11e0*/  VIADD R10, R11.reuse, 0x20 ;  /* 0x000000200b0a7836 */ /* 0x040fe40000000000 */
[CCC-:B------:R-:W-:Y:S01]  /*11f0*/  FFMA.RM R8, R16.reuse, R12.reuse, R13.reuse ;  /* 0x0000000c10087223 */ /* 0x1c0fe2000000400d */
[----:B------:R-:W-:Y:S02]  /*1200*/  ISETP.NE.AND P2, PT, R11, RZ, PT ;  /* 0x000000ff0b00720c */ /* 0x000fe40003f45270 */
[----:B------:R-:W-:Y:S01]  /*1210*/  LOP3.LUT R9, R5, 0x7fffff, RZ, 0xc0, !PT ;  /* 0x007fffff05097812 */ /* 0x000fe200078ec0ff */
[----:B------:R-:W-:Y:S01]  /*1220*/  FFMA.RP R5, R16, R12, R13 ;  /* 0x0000000c10057223 */ /* 0x000fe2000000800d */
[----:B------:R-:W-:Y:S02]  /*1230*/  ISETP.NE.AND P1, PT, R11, RZ, PT ;  /* 0x000000ff0b00720c */ /* 0x000fe40003f25270 */
[----:B------:R-:W-:-:S02]  /*1240*/  LOP3.LUT R9, R9, 0x800000, RZ, 0xfc, !PT ;  /* 0x0080000009097812 */ /* 0x000fc400078efcff */
[----:B------:R-:W-:Y:S02]  /*1250*/  IADD3 R11, PT, PT, -R11, RZ, RZ ;  /* 0x000000ff0b0b7210 */ /* 0x000fe40007ffe1ff */
[----:B------:R-:W-:Y:S02]  /*1260*/  SHF.L.U32 R10, R9, R10, RZ ;  /* 0x0000000a090a7219 */ /* 0x000fe400000006ff */
[----:B------:R-:W-:Y:S02]  /*1270*/  FSETP.NEU.FTZ.AND P0, PT, R5, R8, PT ;  /* 0x000000080500720b */ /* 0x000fe40003f1d000 */
[----:B------:R-:W-:Y:S02]  /*1280*/  SEL R8, R11, RZ, P2 ;  /* 0x000000ff0b087207 */ /* 0x000fe40001000000 */
[----:B------:R-:W-:Y:S02]  /*1290*/  ISETP.NE.AND P1, PT, R10, RZ, P1 ;  /* 0x000000ff0a00720c */ /* 0x000fe40000f25270 */
[----:B------:R-:W-:-:S02]  /*12a0*/  SHF.R.U32.HI R8, RZ, R8, R9 ;  /* 0x00000008ff087219 */ /* 0x000fc40000011609 */
[----:B------:R-:W-:Y:S02]  /*12b0*/  PLOP3.LUT P0, PT, P0, P1, PT, 0xf8, 0x8f ;  /* 0x00000000008f781c */ /* 0x000fe40000703f70 */
[----:B------:R-:W-:Y:S02]  /*12c0*/  SHF.R.U32.HI R10, RZ, 0x1, R8 ;  /* 0x00000001ff0a7819 */ /* 0x000fe40000011608 */
[----:B------:R-:W-:-:S04]  /*12d0*/  SEL R5, RZ, 0x1, !P0 ;  /* 0x00000001ff057807 */ /* 0x000fc80004000000 */
[----:B------:R-:W-:-:S04]  /*12e0*/  LOP3.LUT R5, R5, 0x1, R10, 0xf8, !PT ;  /* 0x0000000105057812 */ /* 0x000fc800078ef80a */
[----:B------:R-:W-:-:S05]  /*12f0*/  LOP3.LUT R5, R5, R8, RZ, 0xc0, !PT ;  /* 0x0000000805057212 */ /* 0x000fca00078ec0ff */
[----:B------:R-:W-:-:S05]  /*1300*/  IMAD.IADD R5, R10, 0x1, R5 ;  /* 0x000000010a057824 */ /* 0x000fca00078e0205 */
[----:B------:R-:W-:Y:S01]  /*1310*/  LOP3.LUT R0, R5, R0, RZ, 0xfc, !PT ;  /* 0x0000000005007212 */ /* 0x000fe200078efcff */
[----:B------:R-:W-:Y:S06]  /*1320*/  BRA `(.L_x_19) ;  /* 0x0000000000347947 */ /* 0x000fec0003800000 */
.L_x_18:
[----:B------:R-:W-:-:S04]  /*1330*/  LOP3.LUT R0, R0, 0x80000000, RZ, 0xc0, !PT ;  /* 0x8000000000007812 */ /* 0x000fc800078ec0ff */
[----:B------:R-:W-:Y:S01]  /*1340*/  LOP3.LUT R0, R0, 0x7f800000, RZ, 0xfc, !PT ;  /* 0x7f80000000007812 */ /* 0x000fe200078efcff */
[----:B------:R-:W-:Y:S06]  /*1350*/  BRA `(.L_x_19) ;  /* 0x0000000000287947 */ /* 0x000fec0003800000 */
.L_x_17:
[----:B------:R-:W-:Y:S01]  /*1360*/  IMAD R0, R9, 0x800000, R0 ;  /* 0x0080000009007824 */ /* 0x000fe200078e0200 */
[----:B------:R-:W-:Y:S06]  /*1370*/  BRA `(.L_x_19) ;  /* 0x0000000000207947 */ /* 0x000fec0003800000 */
.L_x_16:
[----:B------:R-:W-:-:S04]  /*1380*/  LOP3.LUT R0, R5, 0x80000000, R0, 0x48, !PT ;  /* 0x8000000005007812 */ /* 0x000fc800078e4800 */
[----:B------:R-:W-:Y:S01]  /*1390*/  LOP3.LUT R0, R0, 0x7f800000, RZ, 0xfc, !PT ;  /* 0x7f80000000007812 */ /* 0x000fe200078efcff */
[----:B------:R-:W-:Y:S06]  /*13a0*/  BRA `(.L_x_19) ;  /* 0x0000000000147947 */ /* 0x000fec0003800000 */
.L_x_15:
[----:B------:R-:W-:Y:S01]  /*13b0*/  LOP3.LUT R0, R5, 0x80000000, R0, 0x48, !PT ;  /* 0x8000000005007812 */ /* 0x000fe200078e4800 */
[----:B------:R-:W-:Y:S06]  /*13c0*/  BRA `(.L_x_19) ;  /* 0x00000000000c7947 */ /* 0x000fec0003800000 */
.L_x_14:
[----:B------:R-:W0:Y:S01]  /*13d0*/  MUFU.RSQ R0, -QNAN ;  /* 0xffc0000000007908 */ /* 0x000e220000001400 */
[----:B------:R-:W-:Y:S05]  /*13e0*/  BRA `(.L_x_19) ;  /* 0x0000000000047947 */ /* 0x000fea0003800000 */
.L_x_13:
[----:B------:R-:W-:-:S07]  /*13f0*/  FADD.FTZ R0, R0, R3 ;  /* 0x0000000300007221 */ /* 0x000fce0000010000 */
.L_x_19:
[----:B------:R-:W-:-:S04]  /*1400*/  HFMA2 R5, -RZ, RZ, 0, 0 ;  /* 0x00000000ff057431 */ /* 0x000fc800000001ff */
[----:B0-----:R-:W-:Y:S05]  /*1410*/  RET.REL.NODEC R4 `(_Z25batch_norm_forward_kernelPKfPfS0_S0_S1_S1_S1_S1_iiiffb) ;  /* 0xffffffe804f87950 */ /* 0x001fea0003c3ffff */
.L_x_20:
[----:B------:R-:W-:-:S00]  /*1420*/  BRA `(.L_x_20) ;  /* 0xfffffffc00fc7947 */ /* 0x000fc0000383ffff */
[----:B------:R-:W-:-:S00]  /*1430*/  NOP ;  /* 0x0000000000007918 */ /* 0x000fc00000000000 */
        /* <DEDUP_REMOVED lines=12> */
.L_x_21:


//--------------------- .nv.shared._Z25batch_norm_forward_kernelPKfPfS0_S0_S1_S1_S1_S1_iiiffb --------------------------
	.section	.nv.shared._Z25batch_norm_forward_kernelPKfPfS0_S0_S1_S1_S1_S1_iiiffb,"aw",@nobits
	.sectionflags	@""
	.align	16
	.zero		1024


//--------------------- .nv.shared.reserved.0     --------------------------
	.section	.nv.shared.reserved.0,"aw",@nobits
	.weak		__nv_reservedSMEM_offset_0_alias
	.size		__nv_reservedSMEM_offset_0_alias, 0, 64
	.other		__nv_reservedSMEM_offset_0_alias,@"STO_CUDA_RESERVED_SHARED STV_DEFAULT"
__nv_reservedSMEM_offset_0_alias:
	.zero		0
	.zero		64


//--------------------- .nv.constant0._Z25batch_norm_forward_kernelPKfPfS0_S0_S1_S1_S1_S1_iiiffb --------------------------
	.section	.nv.constant0._Z25batch_norm_forward_kernelPKfPfS0_S0_S1_S1_S1_S1_iiiffb,"a",@progbits
	.sectionflags	@""
	.align	4
.nv.constant0._Z25batch_norm_forward_kernelPKfPfS0_S0_S1_S1_S1_S1_iiiffb:
	.zero		981


//--------------------- SYMBOLS --------------------------

	.type		.nv.reservedSmem.offset0,@object
	.size		.nv.reservedSmem.offset0,0x4
	.type		.nv.reservedSmem.cap,@object
	.size		.nv.reservedSmem.cap,0x4
